//
// Generated by NVIDIA NVVM Compiler
//
// Compiler Build ID: CL-36424714
// Cuda compilation tools, release 13.0, V13.0.88
// Based on NVVM 20.0.0
//

.version 9.0
.target sm_100
.address_size 64

	// .globl	kernel_vadd

.visible .entry kernel_vadd(
	.param .u64 .ptr .align 1 kernel_vadd_param_0,
	.param .u64 .ptr .align 1 kernel_vadd_param_1,
	.param .u64 .ptr .align 1 kernel_vadd_param_2
)
{
	.reg .b32 	%r<5>;
	.reg .b32 	%f<4>;
	.reg .b64 	%rd<11>;

	ld.param.u64 	%rd1, [kernel_vadd_param_0];
	ld.param.u64 	%rd2, [kernel_vadd_param_1];
	ld.param.u64 	%rd3, [kernel_vadd_param_2];
	cvta.to.global.u64 	%rd4, %rd3;
	cvta.to.global.u64 	%rd5, %rd2;
	cvta.to.global.u64 	%rd6, %rd1;
	mov.u32 	%r1, %ctaid.x;
	mov.u32 	%r2, %ntid.x;
	mov.u32 	%r3, %tid.x;
	mad.lo.s32 	%r4, %r1, %r2, %r3;
	mul.wide.s32 	%rd7, %r4, 4;
	add.s64 	%rd8, %rd6, %rd7;
	ld.global.f32 	%f1, [%rd8];
	add.s64 	%rd9, %rd5, %rd7;
	ld.global.f32 	%f2, [%rd9];
	add.f32 	%f3, %f1, %f2;
	add.s64 	%rd10, %rd4, %rd7;
	st.global.f32 	[%rd10], %f3;
	ret;

}


// ===== COMPILED SASS (sm_100) =====

	.target	sm_100

	.elftype	@"ET_EXEC"


//--------------------- .note.nv.tkinfo           --------------------------
	.section	.note.nv.tkinfo,"",@"SHT_NOTE"
	.sectionflags	@"SHF_NOTE_NV_TKINFO"
	.tkinfo
        /*0018*/ 	.word	0x00000002
        /*0030*/ 	.string	""
        /*0030*/ 	.string	"ptxas"
        /*0030*/ 	.string	"Cuda compilation tools, release 13.0, V13.0.88"
        /*0030*/ 	.string	"Build cuda_13.0.r13.0/compiler.36424714_0"
        /*0030*/ 	.string	"-arch sm_100 -m 64 "



//--------------------- .note.nv.cuinfo           --------------------------
	.section	.note.nv.cuinfo,"",@"SHT_NOTE"
	.sectionflags	@"SHF_NOTE_NV_CUINFO"
        /*0018*/ 	.short	0x0002
        /*001a*/ 	.short	0x0064
        /*001c*/ 	.short	0x0082
	.zero		2


//--------------------- .nv.info                  --------------------------
	.section	.nv.info,"",@"SHT_CUDA_INFO"
	.align	4


	//----- nvinfo : EIATTR_REGCOUNT
	.align		4
        /*0000*/ 	.byte	0x04, 0x2f
        /*0002*/ 	.short	(.L_1 - .L_0)
	.align		4
.L_0:
        /*0004*/ 	.word	index@(kernel_vadd)
        /*0008*/ 	.word	0x0000000c


	//----- nvinfo : EIATTR_FRAME_SIZE
	.align		4
.L_1:
        /*000c*/ 	.byte	0x04, 0x11
        /*000e*/ 	.short	(.L_3 - .L_2)
	.align		4
.L_2:
        /*0010*/ 	.word	index@(kernel_vadd)
        /*0014*/ 	.word	0x00000000


	//----- nvinfo : EIATTR_MIN_STACK_SIZE
	.align		4
.L_3:
        /*0018*/ 	.byte	0x04, 0x12
        /*001a*/ 	.short	(.L_5 - .L_4)
	.align		4
.L_4:
        /*001c*/ 	.word	index@(kernel_vadd)
        /*0020*/ 	.word	0x00000000
.L_5:


//--------------------- .nv.compat                --------------------------
	.section	.nv.compat,"",@"SHT_CUDA_COMPAT_INFO"
	.align	4
        /*0000*/ 	.byte	0x02, 0x09, 0x00, 0x00, 0x02, 0x02, 0x01, 0x00, 0x02, 0x05, 0x05, 0x00, 0x03, 0x07, 0x01, 0x01
        /*0010*/ 	.byte	0x02, 0x03, 0x00, 0x00, 0x02, 0x06, 0x01, 0x00, 0x04, 0x0b, 0x08, 0x00, 0x09, 0x00, 0x00, 0x00
        /*0020*/ 	.byte	0x00, 0x00, 0x00, 0x00


//--------------------- .nv.info.kernel_vadd      --------------------------
	.section	.nv.info.kernel_vadd,"",@"SHT_CUDA_INFO"
	.sectionflags	@""
	.align	4


	//----- nvinfo : EIATTR_CUDA_API_VERSION
	.align		4
        /*0000*/ 	.byte	0x04, 0x37
        /*0002*/ 	.short	(.L_7 - .L_6)
.L_6:
        /*0004*/ 	.word	0x00000082


	//----- nvinfo : EIATTR_KPARAM_INFO
	.align		4
.L_7:
        /*0008*/ 	.byte	0x04, 0x17
        /*000a*/ 	.short	(.L_9 - .L_8)
.L_8:
        /*000c*/ 	.word	0x00000000
        /*0010*/ 	.short	0x0002
        /*0012*/ 	.short	0x0010
        /*0014*/ 	.byte	0x00, 0xf5, 0x21, 0x00


	//----- nvinfo : EIATTR_KPARAM_INFO
	.align		4
.L_9:
        /*0018*/ 	.byte	0x04, 0x17
        /*001a*/ 	.short	(.L_11 - .L_10)
.L_10:
        /*001c*/ 	.word	0x00000000
        /*0020*/ 	.short	0x0001
        /*0022*/ 	.short	0x0008
        /*0024*/ 	.byte	0x00, 0xf5, 0x21, 0x00


	//----- nvinfo : EIATTR_KPARAM_INFO
	.align		4
.L_11:
        /*0028*/ 	.byte	0x04, 0x17
        /*002a*/ 	.short	(.L_13 - .L_12)
.L_12:
        /*002c*/ 	.word	0x00000000
        /*0030*/ 	.short	0x0000
        /*0032*/ 	.short	0x0000
        /*0034*/ 	.byte	0x00, 0xf5, 0x21, 0x00


	//----- nvinfo : EIATTR_SPARSE_MMA_MASK
	.align		4
.L_13:
        /*0038*/ 	.byte	0x03, 0x50
        /*003a*/ 	.short	0x0000


	//----- nvinfo : EIATTR_MAXREG_COUNT
	.align		4
        /*003c*/ 	.byte	0x03, 0x1b
        /*003e*/ 	.short	0x00ff


	//----- nvinfo : EIATTR_MERCURY_ISA_VERSION
	.align		4
        /*0040*/ 	.byte	0x03, 0x5f
        /*0042*/ 	.short	0x0101


	//----- nvinfo : EIATTR_VRC_CTA_INIT_COUNT
	.align		4
        /*0044*/ 	.byte	0x02, 0x4a
	.zero		1
	.zero		1


	//----- nvinfo : EIATTR_EXIT_INSTR_OFFSETS
	.align		4
        /*0048*/ 	.byte	0x04, 0x1c
        /*004a*/ 	.short	(.L_15 - .L_14)


	//   ....[0]....
.L_14:
        /*004c*/ 	.word	0x00000100


	//----- nvinfo : EIATTR_CBANK_PARAM_SIZE
	.align		4
.L_15:
        /*0050*/ 	.byte	0x03, 0x19
        /*0052*/ 	.short	0x0018


	//----- nvinfo : EIATTR_PARAM_CBANK
	.align		4
        /*0054*/ 	.byte	0x04, 0x0a
        /*0056*/ 	.short	(.L_17 - .L_16)
	.align		4
.L_16:
        /*0058*/ 	.word	index@(.nv.constant0.kernel_vadd)
        /*005c*/ 	.short	0x0380
        /*005e*/ 	.short	0x0018


	//----- nvinfo : EIATTR_SW_WAR
	.align		4
.L_17:
        /*0060*/ 	.byte	0x04, 0x36
        /*0062*/ 	.short	(.L_19 - .L_18)
.L_18:
        /*0064*/ 	.word	0x00000008
.L_19:


//--------------------- .nv.callgraph             --------------------------
	.section	.nv.callgraph,"",@"SHT_CUDA_CALLGRAPH"
	.align	4
	.sectionentsize	8
	.align		4
        /*0000*/ 	.word	0x00000000
	.align		4
        /*0004*/ 	.word	0xffffffff
	.align		4
        /*0008*/ 	.word	0x00000000
	.align		4
        /*000c*/ 	.word	0xfffffffe
	.align		4
        /*0010*/ 	.word	0x00000000
	.align		4
        /*0014*/ 	.word	0xfffffffd
	.align		4
        /*0018*/ 	.word	0x00000000
	.align		4
        /*001c*/ 	.word	0xfffffffc


//--------------------- .text.kernel_vadd         --------------------------
	.section	.text.kernel_vadd,"ax",@progbits
	.align	128
        .global         kernel_vadd
        .type           kernel_vadd,@function
        .size           kernel_vadd,(.L_x_1 - kernel_vadd)
        .other          kernel_vadd,@"STO_CUDA_ENTRY STV_DEFAULT"
kernel_vadd:
.text.kernel_vadd:
[----:B------:R-:W-:Y:S01]  /*0000*/  LDC R1, c[0x0][0x37c] ;  /* 0x0000df00ff017b82 */ /* 0x000fe20000000800 */
[----:B------:R-:W0:Y:S07]  /*0010*/  S2R R0, SR_TID.X ;  /* 0x0000000000007919 */ /* 0x000e2e0000002100 */
[----:B------:R-:W0:Y:S01]  /*0020*/  S2UR UR6, SR_CTAID.X ;  /* 0x00000000000679c3 */ /* 0x000e220000002500 */
[----:B------:R-:W1:Y:S07]  /*0030*/  LDCU.64 UR4, c[0x0][0x358] ;  /* 0x00006b00ff0477ac */ /* 0x000e6e0008000a00 */
[----:B------:R-:W0:Y:S08]  /*0040*/  LDC R9, c[0x0][0x360] ;  /* 0x0000d800ff097b82 */ /* 0x000e300000000800 */
[----:B------:R-:W2:Y:S08]  /*0050*/  LDC.64 R2, c[0x0][0x380] ;  /* 0x0000e000ff027b82 */ /* 0x000eb00000000a00 */
[----:B------:R-:W3:Y:S01]  /*0060*/  LDC.64 R4, c[0x0][0x388] ;  /* 0x0000e200ff047b82 */ /* 0x000ee20000000a00 */
[----:B0-----:R-:W-:-:S07]  /*0070*/  IMAD R9, R9, UR6, R0 ;  /* 0x0000000609097c24 */ /* 0x001fce000f8e0200 */
[----:B------:R-:W0:Y:S01]  /*0080*/  LDC.64 R6, c[0x0][0x390] ;  /* 0x0000e400ff067b82 */ /* 0x000e220000000a00 */
[----:B--2---:R-:W-:-:S06]  /*0090*/  IMAD.WIDE R2, R9, 0x4, R2 ;  /* 0x0000000409027825 */ /* 0x004fcc00078e0202 */
[----:B-1----:R-:W2:Y:S01]  /*00a0*/  LDG.E R2, desc[UR4][R2.64] ;  /* 0x0000000402027981 */ /* 0x002ea2000c1e1900 */
[----:B---3--:R-:W-:-:S06]  /*00b0*/  IMAD.WIDE R4, R9, 0x4, R4 ;  /* 0x0000000409047825 */ /* 0x008fcc00078e0204 */
[----:B------:R-:W2:Y:S01]  /*00c0*/  LDG.E R5, desc[UR4][R4.64] ;  /* 0x0000000404057981 */ /* 0x000ea2000c1e1900 */
[----:B0-----:R-:W-:-:S04]  /*00d0*/  IMAD.WIDE R6, R9, 0x4, R6 ;  /* 0x0000000409067825 */ /* 0x001fc800078e0206 */
[----:B--2---:R-:W-:-:S05]  /*00e0*/  FADD R9, R2, R5 ;  /* 0x0000000502097221 */ /* 0x004fca0000000000 */
[----:B------:R-:W-:Y:S01]  /*00f0*/  STG.E desc[UR4][R6.64], R9 ;  /* 0x0000000906007986 */ /* 0x000fe2000c101904 */
[----:B------:R-:W-:Y:S05]  /*0100*/  EXIT ;  /* 0x000000000000794d */ /* 0x000fea0003800000 */
.L_x_0:
[----:B------:R-:W-:-:S00]  /*0110*/  BRA `(.L_x_0) ;  /* 0xfffffffc00fc7947 */ /* 0x000fc0000383ffff */
[----:B------:R-:W-:-:S00]  /*0120*/  NOP ;  /* 0x0000000000007918 */ /* 0x000fc00000000000 */
        /* <DEDUP_REMOVED lines=13> */
.L_x_1:


//--------------------- .nv.shared.reserved.0     --------------------------
	.section	.nv.shared.reserved.0,"aw",@nobits
	.weak		__nv_reservedSMEM_offset_0_alias
	.size		__nv_reservedSMEM_offset_0_alias, 0, 64
	.other		__nv_reservedSMEM_offset_0_alias,@"STO_CUDA_RESERVED_SHARED STV_DEFAULT"
__nv_reservedSMEM_offset_0_alias:
	.zero		0
	.zero		64


//--------------------- .nv.constant0.kernel_vadd --------------------------
	.section	.nv.constant0.kernel_vadd,"a",@progbits
	.sectionflags	@""
	.align	4
.nv.constant0.kernel_vadd:
	.zero		920


//--------------------- SYMBOLS --------------------------

	.type		.nv.reservedSmem.offset0,@object
	.size		.nv.reservedSmem.offset0,0x4
